	.headerflags	@"EF_CUDA_TEXMODE_UNIFIED EF_CUDA_64BIT_ADDRESS EF_CUDA_ACCELERATORS EF_CUDA_SM90 EF_CUDA_VIRTUAL_SM(EF_CUDA_SM90)"
	.elftype	@"ET_EXEC"


//--------------------- .nv.info                  --------------------------
	.section	.nv.info,"",@"SHT_CUDA_INFO"
	.align	4


	//----- nvinfo : EIATTR_REGCOUNT
	.align		4
        /*0000*/ 	.byte	0x04, 0x2f
        /*0002*/ 	.short	(.L_1 - .L_0)
	.align		4
.L_0:
        /*0004*/ 	.word	index@(triton_poi_fused__native_batch_norm_legit_no_training_add_threshold_backward_28)
        /*0008*/ 	.word	0x00000010


	//----- nvinfo : EIATTR_MIN_STACK_SIZE
	.align		4
.L_1:
        /*000c*/ 	.byte	0x04, 0x12
        /*000e*/ 	.short	(.L_3 - .L_2)
	.align		4
.L_2:
        /*0010*/ 	.word	index@(triton_poi_fused__native_batch_norm_legit_no_training_add_threshold_backward_28)
        /*0014*/ 	.word	0x00000000


	//----- nvinfo : EIATTR_FRAME_SIZE
	.align		4
.L_3:
        /*0018*/ 	.byte	0x04, 0x11
        /*001a*/ 	.short	(.L_5 - .L_4)
	.align		4
.L_4:
        /*001c*/ 	.word	index@(triton_poi_fused__native_batch_norm_legit_no_training_add_threshold_backward_28)
        /*0020*/ 	.word	0x00000000


	//----- nvinfo : EIATTR_MIN_STACK_SIZE
	.align		4
.L_5:
        /*0024*/ 	.byte	0x04, 0x12
        /*0026*/ 	.short	(.L_7 - .L_6)
	.align		4
.L_6:
        /*0028*/ 	.word	index@(triton_poi_fused__native_batch_norm_legit_no_training_add_threshold_backward_28)
        /*002c*/ 	.word	0x00000000
.L_7:


//--------------------- .nv.info.triton_poi_fused__native_batch_norm_legit_no_training_add_threshold_backward_28 --------------------------
	.section	.nv.info.triton_poi_fused__native_batch_norm_legit_no_training_add_threshold_backward_28,"",@"SHT_CUDA_INFO"
	.sectionflags	@""
	.align	4


	//----- nvinfo : EIATTR_CUDA_API_VERSION
	.align		4
        /*0000*/ 	.byte	0x04, 0x37
        /*0002*/ 	.short	(.L_9 - .L_8)
.L_8:
        /*0004*/ 	.word	0x0000007c


	//----- nvinfo : EIATTR_KPARAM_INFO
	.align		4
.L_9:
        /*0008*/ 	.byte	0x04, 0x17
        /*000a*/ 	.short	(.L_11 - .L_10)
.L_10:
        /*000c*/ 	.word	0x00000000
        /*0010*/ 	.short	0x0004
        /*0012*/ 	.short	0x0020
        /*0014*/ 	.byte	0x00, 0xf0, 0x11, 0x00


	//----- nvinfo : EIATTR_KPARAM_INFO
	.align		4
.L_11:
        /*0018*/ 	.byte	0x04, 0x17
        /*001a*/ 	.short	(.L_13 - .L_12)
.L_12:
        /*001c*/ 	.word	0x00000000
        /*0020*/ 	.short	0x0003
        /*0022*/ 	.short	0x0018
        /*0024*/ 	.byte	0x00, 0xf4, 0x21, 0x00


	//----- nvinfo : EIATTR_KPARAM_INFO
	.align		4
.L_13:
        /*0028*/ 	.byte	0x04, 0x17
        /*002a*/ 	.short	(.L_15 - .L_14)
.L_14:
        /*002c*/ 	.word	0x00000000
        /*0030*/ 	.short	0x0002
        /*0032*/ 	.short	0x0010
        /*0034*/ 	.byte	0x00, 0xf4, 0x21, 0x00


	//----- nvinfo : EIATTR_KPARAM_INFO
	.align		4
.L_15:
        /*0038*/ 	.byte	0x04, 0x17
        /*003a*/ 	.short	(.L_17 - .L_16)
.L_16:
        /*003c*/ 	.word	0x00000000
        /*0040*/ 	.short	0x0001
        /*0042*/ 	.short	0x0008
        /*0044*/ 	.byte	0x00, 0xf4, 0x21, 0x00


	//----- nvinfo : EIATTR_KPARAM_INFO
	.align		4
.L_17:
        /*0048*/ 	.byte	0x04, 0x17
        /*004a*/ 	.short	(.L_19 - .L_18)
.L_18:
        /*004c*/ 	.word	0x00000000
        /*0050*/ 	.short	0x0000
        /*0052*/ 	.short	0x0000
        /*0054*/ 	.byte	0x00, 0xf4, 0x21, 0x00


	//----- nvinfo : EIATTR_SPARSE_MMA_MASK
	.align		4
.L_19:
        /*0058*/ 	.byte	0x03, 0x50
        /*005a*/ 	.short	0x0000


	//----- nvinfo : EIATTR_MAXREG_COUNT
	.align		4
        /*005c*/ 	.byte	0x03, 0x1b
        /*005e*/ 	.short	0x00ff


	//----- nvinfo : EIATTR_EXIT_INSTR_OFFSETS
	.align		4
        /*0060*/ 	.byte	0x04, 0x1c
        /*0062*/ 	.short	(.L_21 - .L_20)


	//   ....[0]....
.L_20:
        /*0064*/ 	.word	0x000001c0


	//   ....[1]....
        /*0068*/ 	.word	0x000001e0


	//----- nvinfo : EIATTR_REQNTID
	.align		4
.L_21:
        /*006c*/ 	.byte	0x04, 0x10
        /*006e*/ 	.short	(.L_23 - .L_22)
.L_22:
        /*0070*/ 	.word	0x00000080
        /*0074*/ 	.word	0x00000001
        /*0078*/ 	.word	0x00000001


	//----- nvinfo : EIATTR_CBANK_PARAM_SIZE
	.align		4
.L_23:
        /*007c*/ 	.byte	0x03, 0x19
        /*007e*/ 	.short	0x0024


	//----- nvinfo : EIATTR_PARAM_CBANK
	.align		4
        /*0080*/ 	.byte	0x04, 0x0a
        /*0082*/ 	.short	(.L_25 - .L_24)
	.align		4
.L_24:
        /*0084*/ 	.word	index@(.nv.constant0.triton_poi_fused__native_batch_norm_legit_no_training_add_threshold_backward_28)
        /*0088*/ 	.short	0x0210
        /*008a*/ 	.short	0x0024


	//----- nvinfo : EIATTR_SW_WAR
	.align		4
.L_25:
        /*008c*/ 	.byte	0x04, 0x36
        /*008e*/ 	.short	(.L_27 - .L_26)
.L_26:
        /*0090*/ 	.word	0x00000008
.L_27:


//--------------------- .nv.callgraph             --------------------------
	.section	.nv.callgraph,"",@"SHT_CUDA_CALLGRAPH"
	.align	4
	.sectionentsize	8
	.align		4
        /*0000*/ 	.word	0x00000000
	.align		4
        /*0004*/ 	.word	0xffffffff
	.align		4
        /*0008*/ 	.word	0x00000000
	.align		4
        /*000c*/ 	.word	0xfffffffe
	.align		4
        /*0010*/ 	.word	0x00000000
	.align		4
        /*0014*/ 	.word	0xfffffffd
	.align		4
        /*0018*/ 	.word	0x00000000
	.align		4
        /*001c*/ 	.word	0xfffffffc


//--------------------- .text.triton_poi_fused__native_batch_norm_legit_no_training_add_threshold_backward_28 --------------------------
	.section	.text.triton_poi_fused__native_batch_norm_legit_no_training_add_threshold_backward_28,"ax",@progbits
	.align	128
        .global         triton_poi_fused__native_batch_norm_legit_no_training_add_threshold_backward_28
        .type           triton_poi_fused__native_batch_norm_legit_no_training_add_threshold_backward_28,@function
        .size           triton_poi_fused__native_batch_norm_legit_no_training_add_threshold_backward_28,(.L_x_1 - triton_poi_fused__native_batch_norm_legit_no_training_add_threshold_backward_28)
        .other          triton_poi_fused__native_batch_norm_legit_no_training_add_threshold_backward_28,@"STO_CUDA_ENTRY STV_DEFAULT"
triton_poi_fused__native_batch_norm_legit_no_training_add_threshold_backward_28:
.text.triton_poi_fused__native_batch_norm_legit_no_training_add_threshold_backward_28:
[----:B------:R-:W0:Y:S02]  /*0000*/  LDC R1, c[0x0][0x28] ;  /* 0x00000a00ff017b82 */ /* 0x000e240000000800 */
[----:B------:R-:W1:Y:S01]  /*0010*/  S2R R0, SR_TID.X ;  /* 0x0000000000007919 */ /* 0x000e620000002100 */
[----:B------:R-:W2:Y:S01]  /*0020*/  LDC.64 R4, c[0x0][0x218] ;  /* 0x00008600ff047b82 */ /* 0x000ea20000000a00 */
[----:B------:R-:W-:Y:S01]  /*0030*/  IMAD.MOV.U32 R11, RZ, RZ, RZ ;  /* 0x000000ffff0b7224 */ /* 0x000fe200078e00ff */
[----:B------:R-:W-:Y:S01]  /*0040*/  ULDC.64 UR4, c[0x0][0x208] ;  /* 0x0000820000047ab9 */ /* 0x000fe20000000a00 */
[----:B------:R-:W3:Y:S01]  /*0050*/  S2R R9, SR_CTAID.X ;  /* 0x0000000000097919 */ /* 0x000ee20000002500 */
[----:B------:R-:W-:-:S04]  /*0060*/  ULDC.64 UR6, c[0x0][0x228] ;  /* 0x00008a0000067ab9 */ /* 0x000fc80000000a00 */
[----:B------:R-:W4:Y:S01]  /*0070*/  LDC.64 R2, c[0x0][0x210] ;  /* 0x00008400ff027b82 */ /* 0x000f220000000a00 */
[----:B-1----:R-:W-:Y:S02]  /*0080*/  LOP3.LUT R0, R0, 0x7f, RZ, 0xc0, !PT ;  /* 0x0000007f00007812 */ /* 0x002fe400078ec0ff */
[----:B---3--:R-:W-:-:S03]  /*0090*/  SHF.R.S32.HI R6, RZ, 0x18, R9 ;  /* 0x00000018ff067819 */ /* 0x008fc60000011409 */
[----:B------:R-:W-:Y:S01]  /*00a0*/  IMAD R9, R9, 0x80, R0 ;  /* 0x0000008009097824 */ /* 0x000fe200078e0200 */
[----:B------:R-:W-:-:S03]  /*00b0*/  SGXT R0, R6, 0x1 ;  /* 0x000000010600781a */ /* 0x000fc60000000200 */
[C---:B--2---:R-:W-:Y:S01]  /*00c0*/  IMAD.WIDE R4, R9.reuse, 0x4, R4 ;  /* 0x0000000409047825 */ /* 0x044fe200078e0204 */
[----:B------:R-:W-:Y:S02]  /*00d0*/  ISETP.GE.AND P0, PT, R9, 0x800, PT ;  /* 0x000008000900780c */ /* 0x000fe40003f06270 */
[----:B------:R-:W-:-:S04]  /*00e0*/  LEA.HI R0, R0, R9, RZ, 0x2 ;  /* 0x0000000900007211 */ /* 0x000fc800078f10ff */
[----:B------:R-:W-:Y:S01]  /*00f0*/  SHF.R.S32.HI R7, RZ, 0x2, R0 ;  /* 0x00000002ff077819 */ /* 0x000fe20000011400 */
[----:B------:R-:W-:-:S04]  /*0100*/  IMAD.MOV.U32 R0, RZ, RZ, RZ ;  /* 0x000000ffff007224 */ /* 0x000fc800078e00ff */
[----:B----4-:R-:W-:Y:S02]  /*0110*/  IMAD.WIDE R2, R7, 0x4, R2 ;  /* 0x0000000407027825 */ /* 0x010fe400078e0202 */
[----:B------:R-:W2:Y:S01]  /*0120*/  @!P0 LDG.E R11, desc[UR4][R4.64] ;  /* 0x00000004040b8981 */ /* 0x000ea2000c1e1900 */
[----:B------:R-:W1:Y:S03]  /*0130*/  LDC.64 R6, c[0x0][0x220] ;  /* 0x00008800ff067b82 */ /* 0x000e660000000a00 */
[----:B------:R-:W3:Y:S01]  /*0140*/  @!P0 LDG.E.EL R0, desc[UR4][R2.64] ;  /* 0x0000000402008981 */ /* 0x000ee2000c2e1900 */
[----:B------:R-:W-:Y:S01]  /*0150*/  IADD3 R8, P1, R9, UR6, RZ ;  /* 0x0000000609087c10 */ /* 0x000fe2000ff3e0ff */
[----:B-1----:R-:W-:-:S03]  /*0160*/  IMAD.WIDE R6, R9, 0x4, R6 ;  /* 0x0000000409067825 */ /* 0x002fc600078e0206 */
[----:B------:R-:W-:Y:S02]  /*0170*/  LEA.HI.X.SX32 R9, R9, UR7, 0x1, P1 ;  /* 0x0000000709097c11 */ /* 0x000fe400088f0eff */
[C---:B--2---:R-:W-:Y:S01]  /*0180*/  FSETP.GTU.AND P2, PT, R11.reuse, RZ, PT ;  /* 0x000000ff0b00720b */ /* 0x044fe20003f4c000 */
[----:B---3--:R-:W-:-:S03]  /*0190*/  FADD R11, R11, R0 ;  /* 0x000000000b0b7221 */ /* 0x008fc60000000000 */
[----:B------:R-:W-:Y:S02]  /*01a0*/  SEL R13, RZ, 0x1, P2 ;  /* 0x00000001ff0d7807 */ /* 0x000fe40001000000 */
[----:B------:R1:W-:Y:S01]  /*01b0*/  @!P0 STG.E desc[UR4][R6.64], R11 ;  /* 0x0000000b06008986 */ /* 0x0003e2000c101904 */
[----:B------:R-:W-:Y:S06]  /*01c0*/  @P0 EXIT ;  /* 0x000000000000094d */ /* 0x000fec0003800000 */
[----:B------:R-:W-:Y:S01]  /*01d0*/  STG.E.U8 desc[UR4][R8.64], R13 ;  /* 0x0000000d08007986 */ /* 0x000fe2000c101104 */
[----:B------:R-:W-:Y:S05]  /*01e0*/  EXIT ;  /* 0x000000000000794d */ /* 0x000fea0003800000 */
.L_x_0:
[----:B------:R-:W-:-:S00]  /*01f0*/  BRA `(.L_x_0) ;  /* 0xfffffffc00fc7947 */ /* 0x000fc0000383ffff */
[----:B------:R-:W-:-:S00]  /*0200*/  NOP ;  /* 0x0000000000007918 */ /* 0x000fc00000000000 */
[----:B------:R-:W-:-:S00]  /*0210*/  NOP ;  /* 0x0000000000007918 */ /* 0x000fc00000000000 */
[----:B------:R-:W-:-:S00]  /*0220*/  NOP ;  /* 0x0000000000007918 */ /* 0x000fc00000000000 */
[----:B------:R-:W-:-:S00]  /*0230*/  NOP ;  /* 0x0000000000007918 */ /* 0x000fc00000000000 */
[----:B------:R-:W-:-:S00]  /*0240*/  NOP ;  /* 0x0000000000007918 */ /* 0x000fc00000000000 */
[----:B------:R-:W-:-:S00]  /*0250*/  NOP ;  /* 0x0000000000007918 */ /* 0x000fc00000000000 */
[----:B------:R-:W-:-:S00]  /*0260*/  NOP ;  /* 0x0000000000007918 */ /* 0x000fc00000000000 */
[----:B------:R-:W-:-:S00]  /*0270*/  NOP ;  /* 0x0000000000007918 */ /* 0x000fc00000000000 */
.L_x_1:


//--------------------- .nv.constant0.triton_poi_fused__native_batch_norm_legit_no_training_add_threshold_backward_28 --------------------------
	.section	.nv.constant0.triton_poi_fused__native_batch_norm_legit_no_training_add_threshold_backward_28,"a",@progbits
	.sectionflags	@""
	.align	4
.nv.constant0.triton_poi_fused__native_batch_norm_legit_no_training_add_threshold_backward_28:
	.zero		564
